	.headerflags	@"EF_CUDA_TEXMODE_UNIFIED EF_CUDA_64BIT_ADDRESS EF_CUDA_ACCELERATORS EF_CUDA_SM90 EF_CUDA_VIRTUAL_SM(EF_CUDA_SM90)"
	.elftype	@"ET_EXEC"


//--------------------- .nv.info                  --------------------------
	.section	.nv.info,"",@"SHT_CUDA_INFO"
	.align	4


	//----- nvinfo : EIATTR_REGCOUNT
	.align		4
        /*0000*/ 	.byte	0x04, 0x2f
        /*0002*/ 	.short	(.L_1 - .L_0)
	.align		4
.L_0:
        /*0004*/ 	.word	index@(triton_poi_fused__to_copy_4)
        /*0008*/ 	.word	0x0000000a


	//----- nvinfo : EIATTR_MIN_STACK_SIZE
	.align		4
.L_1:
        /*000c*/ 	.byte	0x04, 0x12
        /*000e*/ 	.short	(.L_3 - .L_2)
	.align		4
.L_2:
        /*0010*/ 	.word	index@(triton_poi_fused__to_copy_4)
        /*0014*/ 	.word	0x00000000


	//----- nvinfo : EIATTR_FRAME_SIZE
	.align		4
.L_3:
        /*0018*/ 	.byte	0x04, 0x11
        /*001a*/ 	.short	(.L_5 - .L_4)
	.align		4
.L_4:
        /*001c*/ 	.word	index@(triton_poi_fused__to_copy_4)
        /*0020*/ 	.word	0x00000000


	//----- nvinfo : EIATTR_MIN_STACK_SIZE
	.align		4
.L_5:
        /*0024*/ 	.byte	0x04, 0x12
        /*0026*/ 	.short	(.L_7 - .L_6)
	.align		4
.L_6:
        /*0028*/ 	.word	index@(triton_poi_fused__to_copy_4)
        /*002c*/ 	.word	0x00000000
.L_7:


//--------------------- .nv.info.triton_poi_fused__to_copy_4 --------------------------
	.section	.nv.info.triton_poi_fused__to_copy_4,"",@"SHT_CUDA_INFO"
	.sectionflags	@""
	.align	4


	//----- nvinfo : EIATTR_CUDA_API_VERSION
	.align		4
        /*0000*/ 	.byte	0x04, 0x37
        /*0002*/ 	.short	(.L_9 - .L_8)
.L_8:
        /*0004*/ 	.word	0x0000007c


	//----- nvinfo : EIATTR_KPARAM_INFO
	.align		4
.L_9:
        /*0008*/ 	.byte	0x04, 0x17
        /*000a*/ 	.short	(.L_11 - .L_10)
.L_10:
        /*000c*/ 	.word	0x00000000
        /*0010*/ 	.short	0x0001
        /*0012*/ 	.short	0x0008
        /*0014*/ 	.byte	0x00, 0xf0, 0x11, 0x00


	//----- nvinfo : EIATTR_KPARAM_INFO
	.align		4
.L_11:
        /*0018*/ 	.byte	0x04, 0x17
        /*001a*/ 	.short	(.L_13 - .L_12)
.L_12:
        /*001c*/ 	.word	0x00000000
        /*0020*/ 	.short	0x0000
        /*0022*/ 	.short	0x0000
        /*0024*/ 	.byte	0x00, 0xf4, 0x21, 0x00


	//----- nvinfo : EIATTR_SPARSE_MMA_MASK
	.align		4
.L_13:
        /*0028*/ 	.byte	0x03, 0x50
        /*002a*/ 	.short	0x0000


	//----- nvinfo : EIATTR_MAXREG_COUNT
	.align		4
        /*002c*/ 	.byte	0x03, 0x1b
        /*002e*/ 	.short	0x00ff


	//----- nvinfo : EIATTR_EXIT_INSTR_OFFSETS
	.align		4
        /*0030*/ 	.byte	0x04, 0x1c
        /*0032*/ 	.short	(.L_15 - .L_14)


	//   ....[0]....
.L_14:
        /*0034*/ 	.word	0x00000100


	//   ....[1]....
        /*0038*/ 	.word	0x00000130


	//----- nvinfo : EIATTR_REQNTID
	.align		4
.L_15:
        /*003c*/ 	.byte	0x04, 0x10
        /*003e*/ 	.short	(.L_17 - .L_16)
.L_16:
        /*0040*/ 	.word	0x00000020
        /*0044*/ 	.word	0x00000001
        /*0048*/ 	.word	0x00000001


	//----- nvinfo : EIATTR_CBANK_PARAM_SIZE
	.align		4
.L_17:
        /*004c*/ 	.byte	0x03, 0x19
        /*004e*/ 	.short	0x000c


	//----- nvinfo : EIATTR_PARAM_CBANK
	.align		4
        /*0050*/ 	.byte	0x04, 0x0a
        /*0052*/ 	.short	(.L_19 - .L_18)
	.align		4
.L_18:
        /*0054*/ 	.word	index@(.nv.constant0.triton_poi_fused__to_copy_4)
        /*0058*/ 	.short	0x0210
        /*005a*/ 	.short	0x000c


	//----- nvinfo : EIATTR_SW_WAR
	.align		4
.L_19:
        /*005c*/ 	.byte	0x04, 0x36
        /*005e*/ 	.short	(.L_21 - .L_20)
.L_20:
        /*0060*/ 	.word	0x00000008
.L_21:


//--------------------- .nv.callgraph             --------------------------
	.section	.nv.callgraph,"",@"SHT_CUDA_CALLGRAPH"
	.align	4
	.sectionentsize	8
	.align		4
        /*0000*/ 	.word	0x00000000
	.align		4
        /*0004*/ 	.word	0xffffffff
	.align		4
        /*0008*/ 	.word	0x00000000
	.align		4
        /*000c*/ 	.word	0xfffffffe
	.align		4
        /*0010*/ 	.word	0x00000000
	.align		4
        /*0014*/ 	.word	0xfffffffd
	.align		4
        /*0018*/ 	.word	0x00000000
	.align		4
        /*001c*/ 	.word	0xfffffffc


//--------------------- .text.triton_poi_fused__to_copy_4 --------------------------
	.section	.text.triton_poi_fused__to_copy_4,"ax",@progbits
	.align	128
        .global         triton_poi_fused__to_copy_4
        .type           triton_poi_fused__to_copy_4,@function
        .size           triton_poi_fused__to_copy_4,(.L_x_1 - triton_poi_fused__to_copy_4)
        .other          triton_poi_fused__to_copy_4,@"STO_CUDA_ENTRY STV_DEFAULT"
triton_poi_fused__to_copy_4:
.text.triton_poi_fused__to_copy_4:
[----:B------:R-:W0:Y:S02]  /*0000*/  LDC R1, c[0x0][0x28] ;  /* 0x00000a00ff017b82 */ /* 0x000e240000000800 */
[----:B------:R-:W1:Y:S01]  /*0010*/  S2R R6, SR_TID.X ;  /* 0x0000000000067919 */ /* 0x000e620000002100 */
[----:B------:R-:W-:Y:S01]  /*0020*/  IMAD.MOV.U32 R7, RZ, RZ, 0x3e000000 ;  /* 0x3e000000ff077424 */ /* 0x000fe200078e00ff */
[----:B------:R-:W2:Y:S01]  /*0030*/  LDC.64 R2, c[0x0][0x210] ;  /* 0x00008400ff027b82 */ /* 0x000ea20000000a00 */
[----:B------:R-:W3:Y:S01]  /*0040*/  S2R R5, SR_CTAID.X ;  /* 0x0000000000057919 */ /* 0x000ee20000002500 */
[C---:B-1----:R-:W-:Y:S02]  /*0050*/  LOP3.LUT R0, R6.reuse, 0x7, RZ, 0xc0, !PT ;  /* 0x0000000706007812 */ /* 0x042fe400078ec0ff */
[----:B------:R-:W-:-:S03]  /*0060*/  LOP3.LUT P0, RZ, R6, 0x18, RZ, 0xc0, !PT ;  /* 0x0000001806ff7812 */ /* 0x000fc6000780c0ff */
[----:B---3--:R-:W-:-:S04]  /*0070*/  IMAD R5, R5, 0x8, R0 ;  /* 0x0000000805057824 */ /* 0x008fc800078e0200 */
[C---:B--2---:R-:W-:Y:S01]  /*0080*/  IMAD.WIDE R2, R5.reuse, 0x8, R2 ;  /* 0x0000000805027825 */ /* 0x044fe200078e0202 */
[----:B------:R-:W-:Y:S02]  /*0090*/  I2FP.F32.S32 R0, R5 ;  /* 0x0000000500007245 */ /* 0x000fe40000201400 */
[----:B------:R-:W-:-:S03]  /*00a0*/  ISETP.LT.AND P0, PT, R5, 0x8, !P0 ;  /* 0x000000080500780c */ /* 0x000fc60004701270 */
[----:B------:R-:W-:-:S04]  /*00b0*/  FADD R0, R0, 0.5 ;  /* 0x3f00000000007421 */ /* 0x000fc80000000000 */
[----:B------:R-:W-:-:S05]  /*00c0*/  FFMA R0, R0, R7, -0.5 ;  /* 0xbf00000000007423 */ /* 0x000fca0000000007 */
[----:B------:R-:W-:-:S04]  /*00d0*/  FMNMX R0, RZ, R0, !PT ;  /* 0x00000000ff007209 */ /* 0x000fc80007800000 */
[----:B------:R-:W1:Y:S02]  /*00e0*/  F2I.TRUNC.NTZ R4, R0 ;  /* 0x0000000000047305 */ /* 0x000e64000020f100 */
[----:B-1----:R-:W-:Y:S01]  /*00f0*/  SHF.R.S32.HI R5, RZ, 0x1f, R4 ;  /* 0x0000001fff057819 */ /* 0x002fe20000011404 */
[----:B------:R-:W-:Y:S06]  /*0100*/  @!P0 EXIT ;  /* 0x000000000000894d */ /* 0x000fec0003800000 */
[----:B------:R-:W-:Y:S02]  /*0110*/  ULDC.64 UR4, c[0x0][0x208] ;  /* 0x0000820000047ab9 */ /* 0x000fe40000000a00 */
[----:B------:R-:W-:Y:S01]  /*0120*/  STG.E.64 desc[UR4][R2.64], R4 ;  /* 0x0000000402007986 */ /* 0x000fe2000c101b04 */
[----:B------:R-:W-:Y:S05]  /*0130*/  EXIT ;  /* 0x000000000000794d */ /* 0x000fea0003800000 */
.L_x_0:
[----:B------:R-:W-:-:S00]  /*0140*/  BRA `(.L_x_0) ;  /* 0xfffffffc00fc7947 */ /* 0x000fc0000383ffff */
[----:B------:R-:W-:-:S00]  /*0150*/  NOP ;  /* 0x0000000000007918 */ /* 0x000fc00000000000 */
        /* <DEDUP_REMOVED lines=10> */
.L_x_1:


//--------------------- .nv.constant0.triton_poi_fused__to_copy_4 --------------------------
	.section	.nv.constant0.triton_poi_fused__to_copy_4,"a",@progbits
	.sectionflags	@""
	.align	4
.nv.constant0.triton_poi_fused__to_copy_4:
	.zero		540
